//
// Generated by NVIDIA NVVM Compiler
//
// Compiler Build ID: CL-36424714
// Cuda compilation tools, release 13.0, V13.0.88
// Based on NVVM 20.0.0
//

.version 9.0
.target sm_100
.address_size 64

	// .globl	_Z14gpuTiledKernelPKiS0_Pimmm
// _ZZ14gpuTiledKernelPKiS0_PimmmE2Ad has been demoted
// _ZZ14gpuTiledKernelPKiS0_PimmmE2Bd has been demoted

.visible .entry _Z14gpuTiledKernelPKiS0_Pimmm(
	.param .u64 .ptr .align 1 _Z14gpuTiledKernelPKiS0_Pimmm_param_0,
	.param .u64 .ptr .align 1 _Z14gpuTiledKernelPKiS0_Pimmm_param_1,
	.param .u64 .ptr .align 1 _Z14gpuTiledKernelPKiS0_Pimmm_param_2,
	.param .u64 _Z14gpuTiledKernelPKiS0_Pimmm_param_3,
	.param .u64 _Z14gpuTiledKernelPKiS0_Pimmm_param_4,
	.param .u64 _Z14gpuTiledKernelPKiS0_Pimmm_param_5
)
{
	.reg .pred 	%p<11>;
	.reg .b32 	%r<130>;
	.reg .b32 	%f<5>;
	.reg .b64 	%rd<36>;
	// demoted variable
	.shared .align 4 .b8 _ZZ14gpuTiledKernelPKiS0_PimmmE2Ad[4096];
	// demoted variable
	.shared .align 4 .b8 _ZZ14gpuTiledKernelPKiS0_PimmmE2Bd[4096];
	ld.param.u64 	%rd13, [_Z14gpuTiledKernelPKiS0_Pimmm_param_0];
	ld.param.u64 	%rd14, [_Z14gpuTiledKernelPKiS0_Pimmm_param_1];
	ld.param.u64 	%rd16, [_Z14gpuTiledKernelPKiS0_Pimmm_param_3];
	ld.param.u64 	%rd17, [_Z14gpuTiledKernelPKiS0_Pimmm_param_4];
	ld.param.u64 	%rd18, [_Z14gpuTiledKernelPKiS0_Pimmm_param_5];
	mov.u32 	%r17, %ctaid.x;
	mov.u32 	%r18, %ctaid.y;
	mov.u32 	%r1, %tid.x;
	mov.u32 	%r2, %tid.y;
	shl.b32 	%r19, %r17, 5;
	add.s32 	%r3, %r19, %r1;
	shl.b32 	%r20, %r18, 5;
	add.s32 	%r4, %r20, %r2;
	cvt.rn.f32.u64 	%f2, %rd17;
	mul.f32 	%f3, %f2, 0f3D000000;
	cvt.rpi.f32.f32 	%f1, %f3;
	setp.leu.f32 	%p1, %f1, 0f00000000;
	mov.b32 	%r129, 0;
	@%p1 bra 	$L__BB0_8;
	cvt.u64.u32 	%rd1, %r3;
	cvt.u64.u32 	%rd2, %r2;
	shl.b32 	%r22, %r1, 7;
	mov.u32 	%r23, _ZZ14gpuTiledKernelPKiS0_PimmmE2Ad;
	add.s32 	%r5, %r23, %r22;
	shl.b32 	%r24, %r2, 2;
	add.s32 	%r6, %r5, %r24;
	mul.lo.s64 	%rd3, %rd17, %rd1;
	cvt.u64.u32 	%rd4, %r1;
	mov.u32 	%r25, _ZZ14gpuTiledKernelPKiS0_PimmmE2Bd;
	add.s32 	%r8, %r25, %r24;
	add.s32 	%r7, %r8, %r22;
	cvta.to.global.u64 	%rd5, %rd13;
	cvta.to.global.u64 	%rd6, %rd14;
	mov.b32 	%r129, 0;
	mov.b64 	%rd35, 0;
$L__BB0_2:
	setp.le.u64 	%p2, %rd16, %rd1;
	mov.b32 	%r127, 0;
	@%p2 bra 	$L__BB0_5;
	shl.b64 	%rd20, %rd35, 5;
	add.s64 	%rd8, %rd20, %rd2;
	setp.ge.u64 	%p3, %rd8, %rd17;
	@%p3 bra 	$L__BB0_5;
	add.s64 	%rd21, %rd8, %rd3;
	shl.b64 	%rd22, %rd21, 2;
	add.s64 	%rd23, %rd5, %rd22;
	ld.global.u32 	%r127, [%rd23];
$L__BB0_5:
	cvt.u64.u32 	%rd24, %r4;
	setp.le.u64 	%p4, %rd18, %rd24;
	st.shared.u32 	[%r6], %r127;
	shl.b64 	%rd25, %rd35, 5;
	add.s64 	%rd9, %rd25, %rd4;
	setp.ge.u64 	%p5, %rd9, %rd17;
	mov.b32 	%r128, 0;
	or.pred  	%p6, %p5, %p4;
	@%p6 bra 	$L__BB0_7;
	cvt.u64.u32 	%rd26, %r4;
	mad.lo.s64 	%rd27, %rd9, %rd18, %rd26;
	shl.b64 	%rd28, %rd27, 2;
	add.s64 	%rd29, %rd6, %rd28;
	ld.global.u32 	%r128, [%rd29];
$L__BB0_7:
	st.shared.u32 	[%r7], %r128;
	bar.sync 	0;
	ld.shared.u32 	%r30, [%r5];
	ld.shared.u32 	%r31, [%r8];
	mad.lo.s32 	%r32, %r31, %r30, %r129;
	ld.shared.u32 	%r33, [%r5+4];
	ld.shared.u32 	%r34, [%r8+128];
	mad.lo.s32 	%r35, %r34, %r33, %r32;
	ld.shared.u32 	%r36, [%r5+8];
	ld.shared.u32 	%r37, [%r8+256];
	mad.lo.s32 	%r38, %r37, %r36, %r35;
	ld.shared.u32 	%r39, [%r5+12];
	ld.shared.u32 	%r40, [%r8+384];
	mad.lo.s32 	%r41, %r40, %r39, %r38;
	ld.shared.u32 	%r42, [%r5+16];
	ld.shared.u32 	%r43, [%r8+512];
	mad.lo.s32 	%r44, %r43, %r42, %r41;
	ld.shared.u32 	%r45, [%r5+20];
	ld.shared.u32 	%r46, [%r8+640];
	mad.lo.s32 	%r47, %r46, %r45, %r44;
	ld.shared.u32 	%r48, [%r5+24];
	ld.shared.u32 	%r49, [%r8+768];
	mad.lo.s32 	%r50, %r49, %r48, %r47;
	ld.shared.u32 	%r51, [%r5+28];
	ld.shared.u32 	%r52, [%r8+896];
	mad.lo.s32 	%r53, %r52, %r51, %r50;
	ld.shared.u32 	%r54, [%r5+32];
	ld.shared.u32 	%r55, [%r8+1024];
	mad.lo.s32 	%r56, %r55, %r54, %r53;
	ld.shared.u32 	%r57, [%r5+36];
	ld.shared.u32 	%r58, [%r8+1152];
	mad.lo.s32 	%r59, %r58, %r57, %r56;
	ld.shared.u32 	%r60, [%r5+40];
	ld.shared.u32 	%r61, [%r8+1280];
	mad.lo.s32 	%r62, %r61, %r60, %r59;
	ld.shared.u32 	%r63, [%r5+44];
	ld.shared.u32 	%r64, [%r8+1408];
	mad.lo.s32 	%r65, %r64, %r63, %r62;
	ld.shared.u32 	%r66, [%r5+48];
	ld.shared.u32 	%r67, [%r8+1536];
	mad.lo.s32 	%r68, %r67, %r66, %r65;
	ld.shared.u32 	%r69, [%r5+52];
	ld.shared.u32 	%r70, [%r8+1664];
	mad.lo.s32 	%r71, %r70, %r69, %r68;
	ld.shared.u32 	%r72, [%r5+56];
	ld.shared.u32 	%r73, [%r8+1792];
	mad.lo.s32 	%r74, %r73, %r72, %r71;
	ld.shared.u32 	%r75, [%r5+60];
	ld.shared.u32 	%r76, [%r8+1920];
	mad.lo.s32 	%r77, %r76, %r75, %r74;
	ld.shared.u32 	%r78, [%r5+64];
	ld.shared.u32 	%r79, [%r8+2048];
	mad.lo.s32 	%r80, %r79, %r78, %r77;
	ld.shared.u32 	%r81, [%r5+68];
	ld.shared.u32 	%r82, [%r8+2176];
	mad.lo.s32 	%r83, %r82, %r81, %r80;
	ld.shared.u32 	%r84, [%r5+72];
	ld.shared.u32 	%r85, [%r8+2304];
	mad.lo.s32 	%r86, %r85, %r84, %r83;
	ld.shared.u32 	%r87, [%r5+76];
	ld.shared.u32 	%r88, [%r8+2432];
	mad.lo.s32 	%r89, %r88, %r87, %r86;
	ld.shared.u32 	%r90, [%r5+80];
	ld.shared.u32 	%r91, [%r8+2560];
	mad.lo.s32 	%r92, %r91, %r90, %r89;
	ld.shared.u32 	%r93, [%r5+84];
	ld.shared.u32 	%r94, [%r8+2688];
	mad.lo.s32 	%r95, %r94, %r93, %r92;
	ld.shared.u32 	%r96, [%r5+88];
	ld.shared.u32 	%r97, [%r8+2816];
	mad.lo.s32 	%r98, %r97, %r96, %r95;
	ld.shared.u32 	%r99, [%r5+92];
	ld.shared.u32 	%r100, [%r8+2944];
	mad.lo.s32 	%r101, %r100, %r99, %r98;
	ld.shared.u32 	%r102, [%r5+96];
	ld.shared.u32 	%r103, [%r8+3072];
	mad.lo.s32 	%r104, %r103, %r102, %r101;
	ld.shared.u32 	%r105, [%r5+100];
	ld.shared.u32 	%r106, [%r8+3200];
	mad.lo.s32 	%r107, %r106, %r105, %r104;
	ld.shared.u32 	%r108, [%r5+104];
	ld.shared.u32 	%r109, [%r8+3328];
	mad.lo.s32 	%r110, %r109, %r108, %r107;
	ld.shared.u32 	%r111, [%r5+108];
	ld.shared.u32 	%r112, [%r8+3456];
	mad.lo.s32 	%r113, %r112, %r111, %r110;
	ld.shared.u32 	%r114, [%r5+112];
	ld.shared.u32 	%r115, [%r8+3584];
	mad.lo.s32 	%r116, %r115, %r114, %r113;
	ld.shared.u32 	%r117, [%r5+116];
	ld.shared.u32 	%r118, [%r8+3712];
	mad.lo.s32 	%r119, %r118, %r117, %r116;
	ld.shared.u32 	%r120, [%r5+120];
	ld.shared.u32 	%r121, [%r8+3840];
	mad.lo.s32 	%r122, %r121, %r120, %r119;
	ld.shared.u32 	%r123, [%r5+124];
	ld.shared.u32 	%r124, [%r8+3968];
	mad.lo.s32 	%r129, %r124, %r123, %r122;
	bar.sync 	0;
	add.s64 	%rd35, %rd35, 1;
	cvt.rn.f32.u64 	%f4, %rd35;
	setp.gt.f32 	%p7, %f1, %f4;
	@%p7 bra 	$L__BB0_2;
$L__BB0_8:
	cvt.u64.u32 	%rd11, %r3;
	setp.le.u64 	%p8, %rd16, %rd11;
	cvt.u64.u32 	%rd12, %r4;
	setp.le.u64 	%p9, %rd18, %rd12;
	or.pred  	%p10, %p8, %p9;
	@%p10 bra 	$L__BB0_10;
	ld.param.u64 	%rd34, [_Z14gpuTiledKernelPKiS0_Pimmm_param_2];
	mad.lo.s64 	%rd30, %rd18, %rd11, %rd12;
	cvta.to.global.u64 	%rd31, %rd34;
	shl.b64 	%rd32, %rd30, 2;
	add.s64 	%rd33, %rd31, %rd32;
	st.global.u32 	[%rd33], %r129;
$L__BB0_10:
	ret;

}


// ===== COMPILED SASS (sm_100) =====

	.target	sm_100

	.elftype	@"ET_EXEC"


//--------------------- .note.nv.tkinfo           --------------------------
	.section	.note.nv.tkinfo,"",@"SHT_NOTE"
	.sectionflags	@"SHF_NOTE_NV_TKINFO"
	.tkinfo
        /*0018*/ 	.word	0x00000002
        /*0030*/ 	.string	""
        /*0030*/ 	.string	"ptxas"
        /*0030*/ 	.string	"Cuda compilation tools, release 13.0, V13.0.88"
        /*0030*/ 	.string	"Build cuda_13.0.r13.0/compiler.36424714_0"
        /*0030*/ 	.string	"-arch sm_100 -m 64 "



//--------------------- .note.nv.cuinfo           --------------------------
	.section	.note.nv.cuinfo,"",@"SHT_NOTE"
	.sectionflags	@"SHF_NOTE_NV_CUINFO"
        /*0018*/ 	.short	0x0002
        /*001a*/ 	.short	0x0064
        /*001c*/ 	.short	0x0082
	.zero		2


//--------------------- .nv.info                  --------------------------
	.section	.nv.info,"",@"SHT_CUDA_INFO"
	.align	4


	//----- nvinfo : EIATTR_REGCOUNT
	.align		4
        /*0000*/ 	.byte	0x04, 0x2f
        /*0002*/ 	.short	(.L_1 - .L_0)
	.align		4
.L_0:
        /*0004*/ 	.word	index@(_Z14gpuTiledKernelPKiS0_Pimmm)
        /*0008*/ 	.word	0x0000001e


	//----- nvinfo : EIATTR_FRAME_SIZE
	.align		4
.L_1:
        /*000c*/ 	.byte	0x04, 0x11
        /*000e*/ 	.short	(.L_3 - .L_2)
	.align		4
.L_2:
        /*0010*/ 	.word	index@(_Z14gpuTiledKernelPKiS0_Pimmm)
        /*0014*/ 	.word	0x00000000


	//----- nvinfo : EIATTR_MIN_STACK_SIZE
	.align		4
.L_3:
        /*0018*/ 	.byte	0x04, 0x12
        /*001a*/ 	.short	(.L_5 - .L_4)
	.align		4
.L_4:
        /*001c*/ 	.word	index@(_Z14gpuTiledKernelPKiS0_Pimmm)
        /*0020*/ 	.word	0x00000000
.L_5:


//--------------------- .nv.compat                --------------------------
	.section	.nv.compat,"",@"SHT_CUDA_COMPAT_INFO"
	.align	4
        /*0000*/ 	.byte	0x02, 0x09, 0x00, 0x00, 0x02, 0x02, 0x01, 0x00, 0x02, 0x05, 0x05, 0x00, 0x03, 0x07, 0x01, 0x01
        /*0010*/ 	.byte	0x02, 0x03, 0x00, 0x00, 0x02, 0x06, 0x01, 0x00, 0x04, 0x0b, 0x08, 0x00, 0x09, 0x00, 0x00, 0x00
        /*0020*/ 	.byte	0x00, 0x00, 0x00, 0x00


//--------------------- .nv.info._Z14gpuTiledKernelPKiS0_Pimmm --------------------------
	.section	.nv.info._Z14gpuTiledKernelPKiS0_Pimmm,"",@"SHT_CUDA_INFO"
	.sectionflags	@""
	.align	4


	//----- nvinfo : EIATTR_CUDA_API_VERSION
	.align		4
        /*0000*/ 	.byte	0x04, 0x37
        /*0002*/ 	.short	(.L_7 - .L_6)
.L_6:
        /*0004*/ 	.word	0x00000082


	//----- nvinfo : EIATTR_KPARAM_INFO
	.align		4
.L_7:
        /*0008*/ 	.byte	0x04, 0x17
        /*000a*/ 	.short	(.L_9 - .L_8)
.L_8:
        /*000c*/ 	.word	0x00000000
        /*0010*/ 	.short	0x0005
        /*0012*/ 	.short	0x0028
        /*0014*/ 	.byte	0x00, 0xf0, 0x21, 0x00


	//----- nvinfo : EIATTR_KPARAM_INFO
	.align		4
.L_9:
        /*0018*/ 	.byte	0x04, 0x17
        /*001a*/ 	.short	(.L_11 - .L_10)
.L_10:
        /*001c*/ 	.word	0x00000000
        /*0020*/ 	.short	0x0004
        /*0022*/ 	.short	0x0020
        /*0024*/ 	.byte	0x00, 0xf0, 0x21, 0x00


	//----- nvinfo : EIATTR_KPARAM_INFO
	.align		4
.L_11:
        /*0028*/ 	.byte	0x04, 0x17
        /*002a*/ 	.short	(.L_13 - .L_12)
.L_12:
        /*002c*/ 	.word	0x00000000
        /*0030*/ 	.short	0x0003
        /*0032*/ 	.short	0x0018
        /*0034*/ 	.byte	0x00, 0xf0, 0x21, 0x00


	//----- nvinfo : EIATTR_KPARAM_INFO
	.align		4
.L_13:
        /*0038*/ 	.byte	0x04, 0x17
        /*003a*/ 	.short	(.L_15 - .L_14)
.L_14:
        /*003c*/ 	.word	0x00000000
        /*0040*/ 	.short	0x0002
        /*0042*/ 	.short	0x0010
        /*0044*/ 	.byte	0x00, 0xf5, 0x21, 0x00


	//----- nvinfo : EIATTR_KPARAM_INFO
	.align		4
.L_15:
        /*0048*/ 	.byte	0x04, 0x17
        /*004a*/ 	.short	(.L_17 - .L_16)
.L_16:
        /*004c*/ 	.word	0x00000000
        /*0050*/ 	.short	0x0001
        /*0052*/ 	.short	0x0008
        /*0054*/ 	.byte	0x00, 0xf5, 0x21, 0x00


	//----- nvinfo : EIATTR_KPARAM_INFO
	.align		4
.L_17:
        /*0058*/ 	.byte	0x04, 0x17
        /*005a*/ 	.short	(.L_19 - .L_18)
.L_18:
        /*005c*/ 	.word	0x00000000
        /*0060*/ 	.short	0x0000
        /*0062*/ 	.short	0x0000
        /*0064*/ 	.byte	0x00, 0xf5, 0x21, 0x00


	//----- nvinfo : EIATTR_SPARSE_MMA_MASK
	.align		4
.L_19:
        /*0068*/ 	.byte	0x03, 0x50
        /*006a*/ 	.short	0x0000


	//----- nvinfo : EIATTR_MAXREG_COUNT
	.align		4
        /*006c*/ 	.byte	0x03, 0x1b
        /*006e*/ 	.short	0x00ff


	//----- nvinfo : EIATTR_NUM_BARRIERS
	.align		4
        /*0070*/ 	.byte	0x02, 0x4c
        /*0072*/ 	.byte	0x01
	.zero		1


	//----- nvinfo : EIATTR_MERCURY_ISA_VERSION
	.align		4
        /*0074*/ 	.byte	0x03, 0x5f
        /*0076*/ 	.short	0x0101


	//----- nvinfo : EIATTR_VRC_CTA_INIT_COUNT
	.align		4
        /*0078*/ 	.byte	0x02, 0x4a
	.zero		1
	.zero		1


	//----- nvinfo : EIATTR_EXIT_INSTR_OFFSETS
	.align		4
        /*007c*/ 	.byte	0x04, 0x1c
        /*007e*/ 	.short	(.L_21 - .L_20)


	//   ....[0]....
.L_20:
        /*0080*/ 	.word	0x00000960


	//   ....[1]....
        /*0084*/ 	.word	0x000009f0


	//----- nvinfo : EIATTR_CRS_STACK_SIZE
	.align		4
.L_21:
        /*0088*/ 	.byte	0x04, 0x1e
        /*008a*/ 	.short	(.L_23 - .L_22)
.L_22:
        /*008c*/ 	.word	0x00000000


	//----- nvinfo : EIATTR_CBANK_PARAM_SIZE
	.align		4
.L_23:
        /*0090*/ 	.byte	0x03, 0x19
        /*0092*/ 	.short	0x0030


	//----- nvinfo : EIATTR_PARAM_CBANK
	.align		4
        /*0094*/ 	.byte	0x04, 0x0a
        /*0096*/ 	.short	(.L_25 - .L_24)
	.align		4
.L_24:
        /*0098*/ 	.word	index@(.nv.constant0._Z14gpuTiledKernelPKiS0_Pimmm)
        /*009c*/ 	.short	0x0380
        /*009e*/ 	.short	0x0030


	//----- nvinfo : EIATTR_SW_WAR
	.align		4
.L_25:
        /*00a0*/ 	.byte	0x04, 0x36
        /*00a2*/ 	.short	(.L_27 - .L_26)
.L_26:
        /*00a4*/ 	.word	0x00000008
.L_27:


//--------------------- .nv.callgraph             --------------------------
	.section	.nv.callgraph,"",@"SHT_CUDA_CALLGRAPH"
	.align	4
	.sectionentsize	8
	.align		4
        /*0000*/ 	.word	0x00000000
	.align		4
        /*0004*/ 	.word	0xffffffff
	.align		4
        /*0008*/ 	.word	0x00000000
	.align		4
        /*000c*/ 	.word	0xfffffffe
	.align		4
        /*0010*/ 	.word	0x00000000
	.align		4
        /*0014*/ 	.word	0xfffffffd
	.align		4
        /*0018*/ 	.word	0x00000000
	.align		4
        /*001c*/ 	.word	0xfffffffc


//--------------------- .text._Z14gpuTiledKernelPKiS0_Pimmm --------------------------
	.section	.text._Z14gpuTiledKernelPKiS0_Pimmm,"ax",@progbits
	.align	128
        .global         _Z14gpuTiledKernelPKiS0_Pimmm
        .type           _Z14gpuTiledKernelPKiS0_Pimmm,@function
        .size           _Z14gpuTiledKernelPKiS0_Pimmm,(.L_x_5 - _Z14gpuTiledKernelPKiS0_Pimmm)
        .other          _Z14gpuTiledKernelPKiS0_Pimmm,@"STO_CUDA_ENTRY STV_DEFAULT"
_Z14gpuTiledKernelPKiS0_Pimmm:
.text._Z14gpuTiledKernelPKiS0_Pimmm:
[----:B------:R-:W-:Y:S01]  /*0000*/  LDC R1, c[0x0][0x37c] ;  /* 0x0000df00ff017b82 */ /* 0x000fe20000000800 */
[----:B------:R-:W0:Y:S01]  /*0010*/  LDCU.64 UR4, c[0x0][0x3a0] ;  /* 0x00007400ff0477ac */ /* 0x000e220008000a00 */
[----:B------:R-:W1:Y:S01]  /*0020*/  S2R R4, SR_CTAID.X ;  /* 0x0000000000047919 */ /* 0x000e620000002500 */
[----:B------:R-:W-:Y:S01]  /*0030*/  HFMA2 R23, -RZ, RZ, 0, 0 ;  /* 0x00000000ff177431 */ /* 0x000fe200000001ff */
[----:B------:R-:W2:Y:S01]  /*0040*/  LDCU.64 UR8, c[0x0][0x358] ;  /* 0x00006b00ff0877ac */ /* 0x000ea20008000a00 */
[----:B------:R-:W1:Y:S01]  /*0050*/  S2R R7, SR_TID.X ;  /* 0x0000000000077919 */ /* 0x000e620000002100 */
[----:B------:R-:W3:Y:S01]  /*0060*/  S2R R3, SR_CTAID.Y ;  /* 0x0000000000037919 */ /* 0x000ee20000002600 */
[----:B------:R-:W3:Y:S01]  /*0070*/  S2R R0, SR_TID.Y ;  /* 0x0000000000007919 */ /* 0x000ee20000002200 */
[----:B0-----:R-:W0:Y:S02]  /*0080*/  I2F.U64 R2, UR4 ;  /* 0x0000000400027d12 */ /* 0x001e240008301000 */
[----:B0-----:R-:W-:-:S06]  /*0090*/  FMUL R2, R2, 0.03125 ;  /* 0x3d00000002027820 */ /* 0x001fcc0000400000 */
[----:B------:R-:W0:Y:S01]  /*00a0*/  FRND.CEIL R18, R2 ;  /* 0x0000000200127307 */ /* 0x000e220000209000 */
[----:B-1----:R-:W-:Y:S02]  /*00b0*/  LEA R21, R4, R7, 0x5 ;  /* 0x0000000704157211 */ /* 0x002fe400078e28ff */
[----:B---3--:R-:W-:Y:S02]  /*00c0*/  LEA R20, R3, R0, 0x5 ;  /* 0x0000000003147211 */ /* 0x008fe400078e28ff */
[----:B0-----:R-:W-:-:S13]  /*00d0*/  FSETP.GT.AND P0, PT, R18, RZ, PT ;  /* 0x000000ff1200720b */ /* 0x001fda0003f04000 */
[----:B--2---:R-:W-:Y:S05]  /*00e0*/  @!P0 BRA `(.L_x_0) ;  /* 0x0000000800048947 */ /* 0x004fea0003800000 */
[----:B------:R-:W0:Y:S01]  /*00f0*/  S2UR UR6, SR_CgaCtaId ;  /* 0x00000000000679c3 */ /* 0x000e220000008800 */
[----:B------:R-:W1:Y:S01]  /*0100*/  LDCU.64 UR10, c[0x0][0x398] ;  /* 0x00007300ff0a77ac */ /* 0x000e620008000a00 */
[----:B------:R-:W-:Y:S02]  /*0110*/  MOV R23, RZ ;  /* 0x000000ff00177202 */ /* 0x000fe40000000f00 */
[----:B------:R-:W-:Y:S01]  /*0120*/  CS2R R2, SRZ ;  /* 0x0000000000027805 */ /* 0x000fe2000001ff00 */
[----:B------:R-:W-:Y:S01]  /*0130*/  UMOV UR4, 0x400 ;  /* 0x0000040000047882 */ /* 0x000fe20000000000 */
[----:B------:R-:W2:Y:S02]  /*0140*/  LDCU.64 UR12, c[0x0][0x380] ;  /* 0x00007000ff0c77ac */ /* 0x000ea40008000a00 */
[----:B------:R-:W3:Y:S01]  /*0150*/  LDC.64 R4, c[0x0][0x3a0] ;  /* 0x0000e800ff047b82 */ /* 0x000ee20000000a00 */
[----:B------:R-:W-:Y:S01]  /*0160*/  UIADD3 UR5, UPT, UPT, UR4, 0x1000, URZ ;  /* 0x0000100004057890 */ /* 0x000fe2000fffe0ff */
[----:B------:R-:W4:Y:S01]  /*0170*/  LDCU.128 UR16, c[0x0][0x3a0] ;  /* 0x00007400ff1077ac */ /* 0x000f220008000c00 */
[----:B-1----:R-:W-:-:S04]  /*0180*/  ISETP.GE.U32.AND P0, PT, R21, UR10, PT ;  /* 0x0000000a15007c0c */ /* 0x002fc8000bf06070 */
[----:B------:R-:W-:Y:S01]  /*0190*/  ISETP.GE.U32.AND.EX P0, PT, RZ, UR11, PT, P0 ;  /* 0x0000000bff007c0c */ /* 0x000fe2000bf06100 */
[----:B0-----:R-:W-:Y:S02]  /*01a0*/  ULEA UR4, UR6, UR4, 0x18 ;  /* 0x0000000406047291 */ /* 0x001fe4000f8ec0ff */
[----:B------:R-:W-:-:S04]  /*01b0*/  ULEA UR5, UR6, UR5, 0x18 ;  /* 0x0000000506057291 */ /* 0x000fc8000f8ec0ff */
[C---:B------:R-:W-:Y:S02]  /*01c0*/  LEA R19, R7.reuse, UR4, 0x7 ;  /* 0x0000000407137c11 */ /* 0x040fe4000f8e38ff */
[C---:B------:R-:W-:Y:S02]  /*01d0*/  LEA R16, R0.reuse, UR5, 0x2 ;  /* 0x0000000500107c11 */ /* 0x040fe4000f8e10ff */
[----:B------:R-:W-:Y:S02]  /*01e0*/  LEA R17, R0, R19, 0x2 ;  /* 0x0000001300117211 */ /* 0x000fe400078e10ff */
[----:B--2-4-:R-:W-:-:S07]  /*01f0*/  LEA R6, R7, R16, 0x7 ;  /* 0x0000001007067211 */ /* 0x014fce00078e38ff */
.L_x_3:
[----:B------:R-:W-:Y:S01]  /*0200*/  ISETP.GE.U32.AND P1, PT, R20, UR18, PT ;  /* 0x0000001214007c0c */ /* 0x000fe2000bf26070 */
[----:B------:R-:W-:Y:S01]  /*0210*/  HFMA2 R27, -RZ, RZ, 0, 0 ;  /* 0x00000000ff1b7431 */ /* 0x000fe200000001ff */
[C---:B------:R-:W-:Y:S02]  /*0220*/  LEA R15, P2, R2.reuse, R7, 0x5 ;  /* 0x00000007020f7211 */ /* 0x040fe400078428ff */
[----:B------:R-:W-:Y:S02]  /*0230*/  ISETP.GE.U32.AND.EX P1, PT, RZ, UR19, PT, P1 ;  /* 0x00000013ff007c0c */ /* 0x000fe4000bf26110 */
[----:B------:R-:W-:Y:S02]  /*0240*/  ISETP.GE.U32.AND P3, PT, R15, UR16, PT ;  /* 0x000000100f007c0c */ /* 0x000fe4000bf66070 */
[----:B------:R-:W-:-:S04]  /*0250*/  LEA.HI.X R12, R2, RZ, R3, 0x5, P2 ;  /* 0x000000ff020c7211 */ /* 0x000fc800010f2c03 */
[----:B------:R-:W-:-:S13]  /*0260*/  ISETP.GE.U32.OR.EX P1, PT, R12, UR17, P1, P3 ;  /* 0x000000110c007c0c */ /* 0x000fda0008f26530 */
[----:B------:R-:W0:Y:S01]  /*0270*/  @!P1 LDC.64 R8, c[0x0][0x388] ;  /* 0x0000e200ff089b82 */ /* 0x000e220000000a00 */
[----:B------:R-:W-:Y:S01]  /*0280*/  @!P1 MOV R10, R20 ;  /* 0x00000014000a9202 */ /* 0x000fe20000000f00 */
[----:B------:R-:W-:Y:S01]  /*0290*/  @!P1 IMAD R12, R12, UR18, RZ ;  /* 0x000000120c0c9c24 */ /* 0x000fe2000f8e02ff */
[----:B------:R-:W-:-:S03]  /*02a0*/  @!P1 MOV R11, RZ ;  /* 0x000000ff000b9202 */ /* 0x000fc60000000f00 */
[C---:B------:R-:W-:Y:S02]  /*02b0*/  @!P1 IMAD R13, R15.reuse, UR19, R12 ;  /* 0x000000130f0d9c24 */ /* 0x040fe4000f8e020c */
[----:B------:R-:W-:-:S05]  /*02c0*/  @!P1 IMAD.WIDE.U32 R10, R15, UR18, R10 ;  /* 0x000000120f0a9c25 */ /* 0x000fca000f8e000a */
[----:B------:R-:W-:Y:S02]  /*02d0*/  @!P1 IADD3 R11, PT, PT, R11, R13, RZ ;  /* 0x0000000d0b0b9210 */ /* 0x000fe40007ffe0ff */
[----:B0-----:R-:W-:-:S04]  /*02e0*/  @!P1 LEA R8, P2, R10, R8, 0x2 ;  /* 0x000000080a089211 */ /* 0x001fc800078410ff */
[----:B------:R-:W-:-:S05]  /*02f0*/  @!P1 LEA.HI.X R9, R10, R9, R11, 0x2, P2 ;  /* 0x000000090a099211 */ /* 0x000fca00010f140b */
[----:B------:R0:W5:Y:S01]  /*0300*/  @!P1 LDG.E R27, desc[UR8][R8.64] ;  /* 0x00000008081b9981 */ /* 0x000162000c1e1900 */
[----:B------:R-:W-:Y:S01]  /*0310*/  BSSY.RECONVERGENT B0, `(.L_x_1) ;  /* 0x000000d000007945 */ /* 0x000fe20003800200 */
[----:B------:R-:W-:-:S03]  /*0320*/  MOV R22, RZ ;  /* 0x000000ff00167202 */ /* 0x000fc60000000f00 */
[----:B------:R-:W-:Y:S05]  /*0330*/  @P0 BRA `(.L_x_2) ;  /* 0x0000000000280947 */ /* 0x000fea0003800000 */
[----:B------:R-:W-:-:S04]  /*0340*/  LEA R10, P2, R2, R0, 0x5 ;  /* 0x00000000020a7211 */ /* 0x000fc800078428ff */
[----:B---3--:R-:W-:Y:S02]  /*0350*/  ISETP.GE.U32.AND P1, PT, R10, R4, PT ;  /* 0x000000040a00720c */ /* 0x008fe40003f26070 */
[----:B------:R-:W-:-:S04]  /*0360*/  LEA.HI.X R11, R2, RZ, R3, 0x5, P2 ;  /* 0x000000ff020b7211 */ /* 0x000fc800010f2c03 */
[----:B------:R-:W-:-:S13]  /*0370*/  ISETP.GE.U32.AND.EX P1, PT, R11, R5, PT, P1 ;  /* 0x000000050b00720c */ /* 0x000fda0003f26110 */
[----:B------:R-:W-:Y:S05]  /*0380*/  @P1 BRA `(.L_x_2) ;  /* 0x0000000000141947 */ /* 0x000fea0003800000 */
[----:B------:R-:W-:-:S04]  /*0390*/  IMAD.WIDE.U32 R10, R21, R4, R10 ;  /* 0x00000004150a7225 */ /* 0x000fc800078e000a */
[----:B0-----:R-:W-:Y:S01]  /*03a0*/  IMAD R9, R21, R5, R11 ;  /* 0x0000000515097224 */ /* 0x001fe200078e020b */
[----:B------:R-:W-:-:S04]  /*03b0*/  LEA R8, P1, R10, UR12, 0x2 ;  /* 0x0000000c0a087c11 */ /* 0x000fc8000f8210ff */
[----:B------:R-:W-:-:S05]  /*03c0*/  LEA.HI.X R9, R10, UR13, R9, 0x2, P1 ;  /* 0x0000000d0a097c11 */ /* 0x000fca00088f1409 */
[----:B------:R1:W5:Y:S04]  /*03d0*/  LDG.E R22, desc[UR8][R8.64] ;  /* 0x0000000808167981 */ /* 0x000368000c1e1900 */
.L_x_2:
[----:B------:R-:W-:Y:S05]  /*03e0*/  BSYNC.RECONVERGENT B0 ;  /* 0x0000000000007941 */ /* 0x000fea0003800200 */
.L_x_1:
[----:B-----5:R-:W-:Y:S01]  /*03f0*/  STS [R17], R22 ;  /* 0x0000001611007388 */ /* 0x020fe20000000800 */
[----:B------:R-:W-:-:S03]  /*0400*/  IADD3 R2, P1, PT, R2, 0x1, RZ ;  /* 0x0000000102027810 */ /* 0x000fc60007f3e0ff */
[----:B------:R-:W-:Y:S01]  /*0410*/  STS [R6], R27 ;  /* 0x0000001b06007388 */ /* 0x000fe20000000800 */
[----:B------:R-:W-:Y:S01]  /*0420*/  IADD3.X R3, PT, PT, RZ, R3, RZ, P1, !PT ;  /* 0x00000003ff037210 */ /* 0x000fe20000ffe4ff */
[----:B------:R-:W-:Y:S06]  /*0430*/  BAR.SYNC.DEFER_BLOCKING 0x0 ;  /* 0x0000000000007b1d */ /* 0x000fec0000010000 */
[----:B01----:R-:W-:Y:S04]  /*0440*/  LDS R8, [R16] ;  /* 0x0000000010087984 */ /* 0x003fe80000000800 */
[----:B------:R-:W0:Y:S04]  /*0450*/  LDS.128 R12, [R19] ;  /* 0x00000000130c7984 */ /* 0x000e280000000c00 */
[----:B------:R-:W1:Y:S04]  /*0460*/  LDS R26, [R16+0x80] ;  /* 0x00008000101a7984 */ /* 0x000e680000000800 */
[----:B------:R-:W2:Y:S04]  /*0470*/  LDS R25, [R16+0x100] ;  /* 0x0001000010197984 */ /* 0x000ea80000000800 */
[----:B------:R-:W4:Y:S04]  /*0480*/  LDS R24, [R16+0x180] ;  /* 0x0001800010187984 */ /* 0x000f280000000800 */
[----:B------:R-:W-:Y:S04]  /*0490*/  LDS R22, [R16+0x280] ;  /* 0x0002800010167984 */ /* 0x000fe80000000800 */
[----:B------:R-:W-:Y:S01]  /*04a0*/  LDS R27, [R16+0xc00] ;  /* 0x000c0000101b7984 */ /* 0x000fe20000000800 */
[----:B0-----:R-:W-:-:S03]  /*04b0*/  IMAD R12, R12, R8, R23 ;  /* 0x000000080c0c7224 */ /* 0x001fc600078e0217 */
[----:B------:R-:W-:Y:S01]  /*04c0*/  LDS R23, [R16+0x200] ;  /* 0x0002000010177984 */ /* 0x000fe20000000800 */
[----:B-1----:R-:W-:-:S03]  /*04d0*/  IMAD R12, R26, R13, R12 ;  /* 0x0000000d1a0c7224 */ /* 0x002fc600078e020c */
[----:B------:R-:W0:Y:S01]  /*04e0*/  LDS.128 R8, [R19+0x10] ;  /* 0x0000100013087984 */ /* 0x000e220000000c00 */
[----:B--2---:R-:W-:-:S03]  /*04f0*/  IMAD R12, R25, R14, R12 ;  /* 0x0000000e190c7224 */ /* 0x004fc600078e020c */
[----:B------:R-:W1:Y:S01]  /*0500*/  LDS R25, [R16+0x300] ;  /* 0x0003000010197984 */ /* 0x000e620000000800 */
[----:B----4-:R-:W-:-:S03]  /*0510*/  IMAD R12, R24, R15, R12 ;  /* 0x0000000f180c7224 */ /* 0x010fc600078e020c */
[----:B------:R-:W2:Y:S04]  /*0520*/  LDS R24, [R16+0x380] ;  /* 0x0003800010187984 */ /* 0x000ea80000000800 */
[----:B------:R-:W-:Y:S01]  /*0530*/  LDS R26, [R16+0xb80] ;  /* 0x000b8000101a7984 */ /* 0x000fe20000000800 */
[----:B0-----:R-:W-:-:S03]  /*0540*/  IMAD R8, R8, R23, R12 ;  /* 0x0000001708087224 */ /* 0x001fc600078e020c */
[----:B------:R-:W-:Y:S01]  /*0550*/  LDS R23, [R16+0x400] ;  /* 0x0004000010177984 */ /* 0x000fe20000000800 */
[----:B------:R-:W-:-:S03]  /*0560*/  IMAD R8, R22, R9, R8 ;  /* 0x0000000916087224 */ /* 0x000fc600078e0208 */
[----:B------:R-:W0:Y:S01]  /*0570*/  LDS.128 R12, [R19+0x20] ;  /* 0x00002000130c7984 */ /* 0x000e220000000c00 */
[----:B-1----:R-:W-:-:S03]  /*0580*/  IMAD R8, R25, R10, R8 ;  /* 0x0000000a19087224 */ /* 0x002fc600078e0208 */
[----:B------:R-:W1:Y:S01]  /*0590*/  LDS R22, [R16+0x480] ;  /* 0x0004800010167984 */ /* 0x000e620000000800 */
[----:B--2---:R-:W-:-:S03]  /*05a0*/  IMAD R8, R24, R11, R8 ;  /* 0x0000000b18087224 */ /* 0x004fc600078e0208 */
[----:B------:R-:W2:Y:S04]  /*05b0*/  LDS R25, [R16+0x500] ;  /* 0x0005000010197984 */ /* 0x000ea80000000800 */
[----:B------:R-:W4:Y:S01]  /*05c0*/  LDS R24, [R16+0x580] ;  /* 0x0005800010187984 */ /* 0x000f220000000800 */
        /* <DEDUP_REMOVED lines=28> */
[----:B------:R-:W0:Y:S01]  /*0790*/  LDS.128 R12, [R19+0x60] ;  /* 0x00006000130c7984 */ /* 0x000e220000000c00 */
[----:B-1----:R-:W-:-:S03]  /*07a0*/  IMAD R8, R22, R9, R8 ;  /* 0x0000000916087224 */ /* 0x002fc600078e0208 */
[----:B------:R-:W1:Y:S01]  /*07b0*/  LDS R23, [R16+0xd00] ;  /* 0x000d000010177984 */ /* 0x000e620000000800 */
[----:B--2---:R-:W-:-:S03]  /*07c0*/  IMAD R8, R25, R10, R8 ;  /* 0x0000000a19087224 */ /* 0x004fc600078e0208 */
[----:B------:R-:W2:Y:S01]  /*07d0*/  LDS R22, [R16+0xd80] ;  /* 0x000d800010167984 */ /* 0x000ea20000000800 */
[----:B------:R-:W-:-:S03]  /*07e0*/  IMAD R8, R26, R11, R8 ;  /* 0x0000000b1a087224 */ /* 0x000fc600078e0208 */
[----:B------:R-:W-:Y:S01]  /*07f0*/  LDS R25, [R16+0xe00] ;  /* 0x000e000010197984 */ /* 0x000fe20000000800 */
[----:B0-----:R-:W-:-:S03]  /*0800*/  IMAD R12, R12, R27, R8 ;  /* 0x0000001b0c0c7224 */ /* 0x001fc600078e0208 */
[----:B------:R-:W0:Y:S01]  /*0810*/  LDS.128 R8, [R19+0x70] ;  /* 0x0000700013087984 */ /* 0x000e220000000c00 */
[----:B------:R-:W-:-:S03]  /*0820*/  IMAD R26, R24, R13, R12 ;  /* 0x0000000d181a7224 */ /* 0x000fc600078e020c */
[----:B------:R-:W4:Y:S01]  /*0830*/  LDS R24, [R16+0xe80] ;  /* 0x000e800010187984 */ /* 0x000f220000000800 */
[----:B-1----:R-:W-:-:S03]  /*0840*/  IMAD R14, R23, R14, R26 ;  /* 0x0000000e170e7224 */ /* 0x002fc600078e021a */
[----:B------:R-:W1:Y:S01]  /*0850*/  LDS R13, [R16+0xf00] ;  /* 0x000f0000100d7984 */ /* 0x000e620000000800 */
[----:B------:R-:W3:Y:S01]  /*0860*/  I2F.U64 R23, R2 ;  /* 0x0000000200177312 */ /* 0x000ee20000301000 */
[----:B--2---:R-:W-:Y:S02]  /*0870*/  IMAD R14, R22, R15, R14 ;  /* 0x0000000f160e7224 */ /* 0x004fe400078e020e */
[----:B------:R-:W2:Y:S01]  /*0880*/  LDS R12, [R16+0xf80] ;  /* 0x000f8000100c7984 */ /* 0x000ea20000000800 */
[----:B------:R-:W-:Y:S01]  /*0890*/  BAR.SYNC.DEFER_BLOCKING 0x0 ;  /* 0x0000000000007b1d */ /* 0x000fe20000010000 */
[----:B---3--:R-:W-:Y:S01]  /*08a0*/  FSETP.GT.AND P1, PT, R18, R23, PT ;  /* 0x000000171200720b */ /* 0x008fe20003f24000 */
[----:B0-----:R-:W-:-:S04]  /*08b0*/  IMAD R8, R8, R25, R14 ;  /* 0x0000001908087224 */ /* 0x001fc800078e020e */
[----:B----4-:R-:W-:-:S04]  /*08c0*/  IMAD R8, R24, R9, R8 ;  /* 0x0000000918087224 */ /* 0x010fc800078e0208 */
[----:B-1----:R-:W-:-:S04]  /*08d0*/  IMAD R8, R13, R10, R8 ;  /* 0x0000000a0d087224 */ /* 0x002fc800078e0208 */
[----:B--2---:R-:W-:Y:S01]  /*08e0*/  IMAD R23, R12, R11, R8 ;  /* 0x0000000b0c177224 */ /* 0x004fe200078e0208 */
[----:B------:R-:W-:Y:S06]  /*08f0*/  @P1 BRA `(.L_x_3) ;  /* 0xfffffff800401947 */ /* 0x000fec000383ffff */
.L_x_0:
[----:B------:R-:W0:Y:S01]  /*0900*/  LDCU.64 UR6, c[0x0][0x3a8] ;  /* 0x00007500ff0677ac */ /* 0x000e220008000a00 */
[----:B------:R-:W1:Y:S01]  /*0910*/  LDCU.64 UR4, c[0x0][0x398] ;  /* 0x00007300ff0477ac */ /* 0x000e620008000a00 */
[----:B0-----:R-:W-:Y:S02]  /*0920*/  ISETP.GE.U32.AND P0, PT, R20, UR6, PT ;  /* 0x0000000614007c0c */ /* 0x001fe4000bf06070 */
[----:B-1----:R-:W-:Y:S02]  /*0930*/  ISETP.GE.U32.AND P1, PT, R21, UR4, PT ;  /* 0x0000000415007c0c */ /* 0x002fe4000bf26070 */
[----:B------:R-:W-:-:S04]  /*0940*/  ISETP.GE.U32.AND.EX P0, PT, RZ, UR7, PT, P0 ;  /* 0x00000007ff007c0c */ /* 0x000fc8000bf06100 */
[----:B------:R-:W-:-:S13]  /*0950*/  ISETP.GE.U32.OR.EX P0, PT, RZ, UR5, P0, P1 ;  /* 0x00000005ff007c0c */ /* 0x000fda0008706510 */
[----:B------:R-:W-:Y:S05]  /*0960*/  @P0 EXIT ;  /* 0x000000000000094d */ /* 0x000fea0003800000 */
[----:B------:R-:W0:Y:S01]  /*0970*/  LDCU.64 UR4, c[0x0][0x390] ;  /* 0x00007200ff0477ac */ /* 0x000e220008000a00 */
[----:B------:R-:W-:Y:S01]  /*0980*/  HFMA2 R3, -RZ, RZ, 0, 0 ;  /* 0x00000000ff037431 */ /* 0x000fe200000001ff */
[----:B------:R-:W-:-:S05]  /*0990*/  MOV R2, R20 ;  /* 0x0000001400027202 */ /* 0x000fca0000000f00 */
[----:B------:R-:W-:-:S04]  /*09a0*/  IMAD.WIDE.U32 R2, R21, UR6, R2 ;  /* 0x0000000615027c25 */ /* 0x000fc8000f8e0002 */
[----:B------:R-:W-:Y:S01]  /*09b0*/  IMAD R21, R21, UR7, R3 ;  /* 0x0000000715157c24 */ /* 0x000fe2000f8e0203 */
[----:B0-----:R-:W-:-:S04]  /*09c0*/  LEA R4, P0, R2, UR4, 0x2 ;  /* 0x0000000402047c11 */ /* 0x001fc8000f8010ff */
[----:B------:R-:W-:-:S05]  /*09d0*/  LEA.HI.X R5, R2, UR5, R21, 0x2, P0 ;  /* 0x0000000502057c11 */ /* 0x000fca00080f1415 */
[----:B------:R-:W-:Y:S01]  /*09e0*/  STG.E desc[UR8][R4.64], R23 ;  /* 0x0000001704007986 */ /* 0x000fe2000c101908 */
[----:B------:R-:W-:Y:S05]  /*09f0*/  EXIT ;  /* 0x000000000000794d */ /* 0x000fea0003800000 */
.L_x_4:
[----:B------:R-:W-:-:S00]  /*0a00*/  BRA `(.L_x_4) ;  /* 0xfffffffc00fc7947 */ /* 0x000fc0000383ffff */
[----:B------:R-:W-:-:S00]  /*0a10*/  NOP ;  /* 0x0000000000007918 */ /* 0x000fc00000000000 */
        /* <DEDUP_REMOVED lines=14> */
.L_x_5:


//--------------------- .nv.shared._Z14gpuTiledKernelPKiS0_Pimmm --------------------------
	.section	.nv.shared._Z14gpuTiledKernelPKiS0_Pimmm,"aw",@nobits
	.sectionflags	@""
	.align	4
.nv.shared._Z14gpuTiledKernelPKiS0_Pimmm:
	.zero		9216


//--------------------- .nv.shared.reserved.0     --------------------------
	.section	.nv.shared.reserved.0,"aw",@nobits
	.weak		__nv_reservedSMEM_offset_0_alias
	.size		__nv_reservedSMEM_offset_0_alias, 0, 64
	.other		__nv_reservedSMEM_offset_0_alias,@"STO_CUDA_RESERVED_SHARED STV_DEFAULT"
__nv_reservedSMEM_offset_0_alias:
	.zero		0
	.zero		64


//--------------------- .nv.constant0._Z14gpuTiledKernelPKiS0_Pimmm --------------------------
	.section	.nv.constant0._Z14gpuTiledKernelPKiS0_Pimmm,"a",@progbits
	.sectionflags	@""
	.align	4
.nv.constant0._Z14gpuTiledKernelPKiS0_Pimmm:
	.zero		944


//--------------------- SYMBOLS --------------------------

	.type		.nv.reservedSmem.offset0,@object
	.size		.nv.reservedSmem.offset0,0x4
	.type		.nv.reservedSmem.cap,@object
	.size		.nv.reservedSmem.cap,0x4
